//
// Generated by NVIDIA NVVM Compiler
//
// Compiler Build ID: CL-36424714
// Cuda compilation tools, release 13.0, V13.0.88
// Based on NVVM 20.0.0
//

.version 9.0
.target sm_100
.address_size 64

	// .globl	_Z9factorisev
.extern .func  (.param .b32 func_retval0) vprintf
(
	.param .b64 vprintf_param_0,
	.param .b64 vprintf_param_1
)
;
.global .align 1 .b8 $str[24] = {115, 111, 108, 117, 116, 105, 111, 110, 32, 105, 115, 32, 37, 100, 44, 32, 37, 100, 44, 32, 37, 100, 10};

.visible .entry _Z9factorisev()
{
	.local .align 8 .b8 	__local_depot0[16];
	.reg .b64 	%SP;
	.reg .b64 	%SPL;
	.reg .pred 	%p<2>;
	.reg .b32 	%r<8>;
	.reg .b64 	%rd<5>;

	mov.u64 	%SPL, __local_depot0;
	cvta.local.u64 	%SP, %SPL;
	mov.u32 	%r1, %tid.x;
	mov.u32 	%r2, %ctaid.x;
	mov.u32 	%r3, %ctaid.y;
	mul.lo.s32 	%r4, %r1, %r2;
	mul.lo.s32 	%r5, %r4, %r3;
	setp.ne.s32 	%p1, %r5, 98931313;
	@%p1 bra 	$L__BB0_2;
	add.u64 	%rd1, %SP, 0;
	add.u64 	%rd2, %SPL, 0;
	st.local.v2.u32 	[%rd2], {%r1, %r2};
	st.local.u32 	[%rd2+8], %r3;
	mov.u64 	%rd3, $str;
	cvta.global.u64 	%rd4, %rd3;
	{ // callseq 0, 0
	.param .b64 param0;
	st.param.b64 	[param0], %rd4;
	.param .b64 param1;
	st.param.b64 	[param1], %rd1;
	.param .b32 retval0;
	call.uni (retval0), 
	vprintf, 
	(
	param0, 
	param1
	);
	ld.param.b32 	%r6, [retval0];
	} // callseq 0
$L__BB0_2:
	ret;

}


// ===== COMPILED SASS (sm_100) =====

	.target	sm_100

	.elftype	@"ET_EXEC"


//--------------------- .note.nv.tkinfo           --------------------------
	.section	.note.nv.tkinfo,"",@"SHT_NOTE"
	.sectionflags	@"SHF_NOTE_NV_TKINFO"
	.tkinfo
        /*0018*/ 	.word	0x00000002
        /*0030*/ 	.string	""
        /*0030*/ 	.string	"ptxas"
        /*0030*/ 	.string	"Cuda compilation tools, release 13.0, V13.0.88"
        /*0030*/ 	.string	"Build cuda_13.0.r13.0/compiler.36424714_0"
        /*0030*/ 	.string	"-arch sm_100 -m 64 "



//--------------------- .note.nv.cuinfo           --------------------------
	.section	.note.nv.cuinfo,"",@"SHT_NOTE"
	.sectionflags	@"SHF_NOTE_NV_CUINFO"
        /*0018*/ 	.short	0x0002
        /*001a*/ 	.short	0x0064
        /*001c*/ 	.short	0x0082
	.zero		2


//--------------------- .nv.info                  --------------------------
	.section	.nv.info,"",@"SHT_CUDA_INFO"
	.align	4


	//----- nvinfo : EIATTR_REGCOUNT
	.align		4
        /*0000*/ 	.byte	0x04, 0x2f
        /*0002*/ 	.short	(.L_2 - .L_1)
	.align		4
.L_1:
        /*0004*/ 	.word	index@(_Z9factorisev)
        /*0008*/ 	.word	0x00000018


	//----- nvinfo : EIATTR_FRAME_SIZE
	.align		4
.L_2:
        /*000c*/ 	.byte	0x04, 0x11
        /*000e*/ 	.short	(.L_4 - .L_3)
	.align		4
.L_3:
        /*0010*/ 	.word	index@(_Z9factorisev)
        /*0014*/ 	.word	0x00000010


	//----- nvinfo : EIATTR_MIN_STACK_SIZE
	.align		4
.L_4:
        /*0018*/ 	.byte	0x04, 0x12
        /*001a*/ 	.short	(.L_6 - .L_5)
	.align		4
.L_5:
        /*001c*/ 	.word	index@(_Z9factorisev)
        /*0020*/ 	.word	0x00000010
.L_6:


//--------------------- .nv.compat                --------------------------
	.section	.nv.compat,"",@"SHT_CUDA_COMPAT_INFO"
	.align	4
        /*0000*/ 	.byte	0x02, 0x09, 0x00, 0x00, 0x02, 0x02, 0x01, 0x00, 0x02, 0x05, 0x05, 0x00, 0x03, 0x07, 0x01, 0x01
        /*0010*/ 	.byte	0x02, 0x03, 0x00, 0x00, 0x02, 0x06, 0x01, 0x00, 0x04, 0x0b, 0x08, 0x00, 0x09, 0x00, 0x00, 0x00
        /*0020*/ 	.byte	0x00, 0x00, 0x00, 0x00


//--------------------- .nv.info._Z9factorisev    --------------------------
	.section	.nv.info._Z9factorisev,"",@"SHT_CUDA_INFO"
	.sectionflags	@""
	.align	4


	//----- nvinfo : EIATTR_CUDA_API_VERSION
	.align		4
        /*0000*/ 	.byte	0x04, 0x37
        /*0002*/ 	.short	(.L_8 - .L_7)
.L_7:
        /*0004*/ 	.word	0x00000082


	//----- nvinfo : EIATTR_SPARSE_MMA_MASK
	.align		4
.L_8:
        /*0008*/ 	.byte	0x03, 0x50
        /*000a*/ 	.short	0x0000


	//----- nvinfo : EIATTR_MAXREG_COUNT
	.align		4
        /*000c*/ 	.byte	0x03, 0x1b
        /*000e*/ 	.short	0x00ff


	//----- nvinfo : EIATTR_EXTERNS
	.align		4
        /*0010*/ 	.byte	0x04, 0x0f
        /*0012*/ 	.short	(.L_10 - .L_9)


	//   ....[0]....
	.align		4
.L_9:
        /*0014*/ 	.word	index@(vprintf)


	//----- nvinfo : EIATTR_MERCURY_ISA_VERSION
	.align		4
.L_10:
        /*0018*/ 	.byte	0x03, 0x5f
        /*001a*/ 	.short	0x0101


	//----- nvinfo : EIATTR_VRC_CTA_INIT_COUNT
	.align		4
        /*001c*/ 	.byte	0x02, 0x4a
	.zero		1
	.zero		1


	//----- nvinfo : EIATTR_SYSCALL_OFFSETS
	.align		4
        /*0020*/ 	.byte	0x04, 0x46
        /*0022*/ 	.short	(.L_12 - .L_11)


	//   ....[0]....
.L_11:
        /*0024*/ 	.word	0x00000150


	//----- nvinfo : EIATTR_EXIT_INSTR_OFFSETS
	.align		4
.L_12:
        /*0028*/ 	.byte	0x04, 0x1c
        /*002a*/ 	.short	(.L_14 - .L_13)


	//   ....[0]....
.L_13:
        /*002c*/ 	.word	0x000000c0


	//   ....[1]....
        /*0030*/ 	.word	0x00000160


	//----- nvinfo : EIATTR_CRS_STACK_SIZE
	.align		4
.L_14:
        /*0034*/ 	.byte	0x04, 0x1e
        /*0036*/ 	.short	(.L_16 - .L_15)
.L_15:
        /*0038*/ 	.word	0x00000000


	//----- nvinfo : EIATTR_SW_WAR
	.align		4
.L_16:
        /*003c*/ 	.byte	0x04, 0x36
        /*003e*/ 	.short	(.L_18 - .L_17)
.L_17:
        /*0040*/ 	.word	0x00000008
.L_18:


//--------------------- .nv.callgraph             --------------------------
	.section	.nv.callgraph,"",@"SHT_CUDA_CALLGRAPH"
	.align	4
	.sectionentsize	8
	.align		4
        /*0000*/ 	.word	0x00000000
	.align		4
        /*0004*/ 	.word	0xffffffff
	.align		4
        /*0008*/ 	.word	index@(_Z9factorisev)
	.align		4
        /*000c*/ 	.word	index@(vprintf)
	.align		4
        /*0010*/ 	.word	0x00000000
	.align		4
        /*0014*/ 	.word	0xfffffffe
	.align		4
        /*0018*/ 	.word	0x00000000
	.align		4
        /*001c*/ 	.word	0xfffffffd
	.align		4
        /*0020*/ 	.word	0x00000000
	.align		4
        /*0024*/ 	.word	0xfffffffc


//--------------------- .nv.constant4             --------------------------
	.section	.nv.constant4,"a",@progbits
	.align	8
	.align		8
.nv.constant4:
        /*0000*/ 	.dword	vprintf
	.align		8
        /*0008*/ 	.dword	$str


//--------------------- .text._Z9factorisev       --------------------------
	.section	.text._Z9factorisev,"ax",@progbits
	.align	128
        .global         _Z9factorisev
        .type           _Z9factorisev,@function
        .size           _Z9factorisev,(.L_x_2 - _Z9factorisev)
        .other          _Z9factorisev,@"STO_CUDA_ENTRY STV_DEFAULT"
_Z9factorisev:
.text._Z9factorisev:
[----:B------:R-:W0:Y:S01]  /*0000*/  LDC R1, c[0x0][0x37c] ;  /* 0x0000df00ff017b82 */ /* 0x000e220000000800 */
[----:B------:R-:W1:Y:S01]  /*0010*/  S2R R8, SR_TID.X ;  /* 0x0000000000087919 */ /* 0x000e620000002100 */
[----:B------:R-:W2:Y:S01]  /*0020*/  LDCU UR4, c[0x0][0x2f8] ;  /* 0x00005f00ff0477ac */ /* 0x000ea20008000800 */
[----:B0-----:R-:W-:Y:S01]  /*0030*/  VIADD R1, R1, 0xfffffff0 ;  /* 0xfffffff001017836 */ /* 0x001fe20000000000 */
[----:B------:R-:W1:Y:S01]  /*0040*/  S2R R9, SR_CTAID.X ;  /* 0x0000000000097919 */ /* 0x000e620000002500 */
[----:B------:R-:W0:Y:S01]  /*0050*/  LDCU UR5, c[0x0][0x2fc] ;  /* 0x00005f80ff0577ac */ /* 0x000e220008000800 */
[----:B------:R-:W3:Y:S02]  /*0060*/  S2R R10, SR_CTAID.Y ;  /* 0x00000000000a7919 */ /* 0x000ee40000002600 */
[----:B--2---:R-:W-:-:S05]  /*0070*/  IADD3 R6, P1, PT, R1, UR4, RZ ;  /* 0x0000000401067c10 */ /* 0x004fca000ff3e0ff */
[----:B0-----:R-:W-:Y:S02]  /*0080*/  IMAD.X R7, RZ, RZ, UR5, P1 ;  /* 0x00000005ff077e24 */ /* 0x001fe400088e06ff */
[----:B-1----:R-:W-:-:S04]  /*0090*/  IMAD R3, R8, R9, RZ ;  /* 0x0000000908037224 */ /* 0x002fc800078e02ff */
[----:B---3--:R-:W-:-:S05]  /*00a0*/  IMAD R3, R3, R10, RZ ;  /* 0x0000000a03037224 */ /* 0x008fca00078e02ff */
[----:B------:R-:W-:-:S13]  /*00b0*/  ISETP.NE.AND P0, PT, R3, 0x5e59271, PT ;  /* 0x05e592710300780c */ /* 0x000fda0003f05270 */
[----:B------:R-:W-:Y:S05]  /*00c0*/  @P0 EXIT ;  /* 0x000000000000094d */ /* 0x000fea0003800000 */
[----:B------:R-:W-:Y:S01]  /*00d0*/  MOV R0, 0x0 ;  /* 0x0000000000007802 */ /* 0x000fe20000000f00 */
[----:B------:R0:W-:Y:S01]  /*00e0*/  STL.64 [R1], R8 ;  /* 0x0000000801007387 */ /* 0x0001e20000100a00 */
[----:B------:R-:W1:Y:S02]  /*00f0*/  LDCU.64 UR4, c[0x4][0x8] ;  /* 0x01000100ff0477ac */ /* 0x000e640008000a00 */
[----:B------:R0:W2:Y:S01]  /*0100*/  LDC.64 R2, c[0x4][R0] ;  /* 0x0100000000027b82 */ /* 0x0000a20000000a00 */
[----:B------:R0:W-:Y:S01]  /*0110*/  STL [R1+0x8], R10 ;  /* 0x0000080a01007387 */ /* 0x0001e20000100800 */
[----:B-1----:R-:W-:Y:S01]  /*0120*/  MOV R4, UR4 ;  /* 0x0000000400047c02 */ /* 0x002fe20008000f00 */
[----:B0-----:R-:W-:-:S07]  /*0130*/  IMAD.U32 R5, RZ, RZ, UR5 ;  /* 0x00000005ff057e24 */ /* 0x001fce000f8e00ff */
[----:B------:R-:W-:-:S07]  /*0140*/  LEPC R20, `(.L_x_0) ;  /* 0x000000001014794e */ /* 0x000fce0000000000 */
[----:B--2---:R-:W-:Y:S05]  /*0150*/  CALL.ABS.NOINC R2 ;  /* 0x0000000002007343 */ /* 0x004fea0003c00000 */
.L_x_0:
[----:B------:R-:W-:Y:S05]  /*0160*/  EXIT ;  /* 0x000000000000794d */ /* 0x000fea0003800000 */
.L_x_1:
[----:B------:R-:W-:-:S00]  /*0170*/  BRA `(.L_x_1) ;  /* 0xfffffffc00fc7947 */ /* 0x000fc0000383ffff */
[----:B------:R-:W-:-:S00]  /*0180*/  NOP ;  /* 0x0000000000007918 */ /* 0x000fc00000000000 */
[----:B------:R-:W-:-:S00]  /*0190*/  NOP ;  /* 0x0000000000007918 */ /* 0x000fc00000000000 */
[----:B------:R-:W-:-:S00]  /*01a0*/  NOP ;  /* 0x0000000000007918 */ /* 0x000fc00000000000 */
[----:B------:R-:W-:-:S00]  /*01b0*/  NOP ;  /* 0x0000000000007918 */ /* 0x000fc00000000000 */
[----:B------:R-:W-:-:S00]  /*01c0*/  NOP ;  /* 0x0000000000007918 */ /* 0x000fc00000000000 */
[----:B------:R-:W-:-:S00]  /*01d0*/  NOP ;  /* 0x0000000000007918 */ /* 0x000fc00000000000 */
[----:B------:R-:W-:-:S00]  /*01e0*/  NOP ;  /* 0x0000000000007918 */ /* 0x000fc00000000000 */
[----:B------:R-:W-:-:S00]  /*01f0*/  NOP ;  /* 0x0000000000007918 */ /* 0x000fc00000000000 */
.L_x_2:


//--------------------- .nv.global.init           --------------------------
	.section	.nv.global.init,"aw",@progbits
.nv.global.init:
	.type		$str,@object
	.size		$str,(.L_0 - $str)
$str:
        /*0000*/ 	.byte	0x73, 0x6f, 0x6c, 0x75, 0x74, 0x69, 0x6f, 0x6e, 0x20, 0x69, 0x73, 0x20, 0x25, 0x64, 0x2c, 0x20
        /*0010*/ 	.byte	0x25, 0x64, 0x2c, 0x20, 0x25, 0x64, 0x0a, 0x00
.L_0:


//--------------------- .nv.shared.reserved.0     --------------------------
	.section	.nv.shared.reserved.0,"aw",@nobits
	.weak		__nv_reservedSMEM_offset_0_alias
	.size		__nv_reservedSMEM_offset_0_alias, 0, 64
	.other		__nv_reservedSMEM_offset_0_alias,@"STO_CUDA_RESERVED_SHARED STV_DEFAULT"
__nv_reservedSMEM_offset_0_alias:
	.zero		0
	.zero		64


//--------------------- .nv.constant0._Z9factorisev --------------------------
	.section	.nv.constant0._Z9factorisev,"a",@progbits
	.sectionflags	@""
	.align	4
.nv.constant0._Z9factorisev:
	.zero		896


//--------------------- SYMBOLS --------------------------

	.type		.nv.reservedSmem.offset0,@object
	.size		.nv.reservedSmem.offset0,0x4
	.type		vprintf,@function
